//
// Generated by NVIDIA NVVM Compiler
//
// Compiler Build ID: CL-36424714
// Cuda compilation tools, release 13.0, V13.0.88
// Based on NVVM 20.0.0
//

.version 9.0
.target sm_100
.address_size 64

	// .globl	default_function_kernel

.visible .entry default_function_kernel(
	.param .u64 .ptr .align 1 default_function_kernel_param_0,
	.param .u64 .ptr .align 1 default_function_kernel_param_1
)
.maxntid 32
{
	.reg .pred 	%p<8>;
	.reg .b32 	%r<15>;
	.reg .b32 	%f<39>;
	.reg .b64 	%rd<9>;

	ld.param.u64 	%rd1, [default_function_kernel_param_0];
	ld.param.u64 	%rd2, [default_function_kernel_param_1];
	mov.u32 	%r1, %ctaid.x;
	shl.b32 	%r6, %r1, 4;
	mov.u32 	%r2, %tid.x;
	shr.u32 	%r7, %r2, 1;
	or.b32  	%r8, %r6, %r7;
	setp.gt.u32 	%p1, %r8, 114984;
	@%p1 bra 	$L__BB0_4;
	cvta.to.global.u64 	%rd3, %rd2;
	shl.b32 	%r9, %r1, 5;
	or.b32  	%r3, %r9, %r2;
	mul.wide.u32 	%rd4, %r3, 4;
	add.s64 	%rd5, %rd3, %rd4;
	ld.global.nc.f32 	%f5, [%rd5];
	mov.f32 	%f6, 0f3F800000;
	sub.rn.f32 	%f7, %f5, %f6;
	mov.b32 	%r4, %f7;
	setp.gt.u32 	%p2, %r4, 1258291200;
	fma.rn.f32 	%f8, %f5, %f5, 0fBF800000;
	rsqrt.approx.ftz.f32 	%f9, %f8;
	mul.f32 	%f10, %f8, %f9;
	mul.f32 	%f11, %f9, 0f3F000000;
	neg.f32 	%f12, %f10;
	fma.rn.f32 	%f13, %f12, %f10, %f8;
	fma.rn.f32 	%f14, %f13, %f11, %f10;
	setp.eq.f32 	%p3, %f8, 0f00000000;
	selp.f32 	%f15, 0f00000000, %f14, %p3;
	selp.f32 	%f16, 0fBF800001, %f15, %p2;
	add.f32 	%f1, %f7, %f16;
	add.rz.f32 	%f17, %f1, %f6;
	mov.b32 	%r10, %f17;
	add.s32 	%r11, %r10, -1061158912;
	and.b32  	%r12, %r11, -8388608;
	mov.b32 	%r5, %f1;
	sub.s32 	%r13, %r5, %r12;
	mov.b32 	%f18, %r13;
	sub.s32 	%r14, 1082130432, %r12;
	mov.b32 	%f19, %r14;
	fma.rn.f32 	%f20, %f19, 0f3E800000, 0fBF800000;
	add.f32 	%f21, %f20, %f18;
	cvt.rn.f32.s32 	%f22, %r12;
	mul.f32 	%f23, %f22, 0f34000000;
	fma.rn.f32 	%f24, %f21, 0fBD39BF78, 0f3DD80012;
	fma.rn.f32 	%f25, %f24, %f21, 0fBE0778E0;
	fma.rn.f32 	%f26, %f25, %f21, 0f3E146475;
	fma.rn.f32 	%f27, %f26, %f21, 0fBE2A68DD;
	fma.rn.f32 	%f28, %f27, %f21, 0f3E4CAF9E;
	fma.rn.f32 	%f29, %f28, %f21, 0fBE800042;
	fma.rn.f32 	%f30, %f29, %f21, 0f3EAAAAE6;
	fma.rn.f32 	%f31, %f30, %f21, 0fBF000000;
	mul.f32 	%f32, %f21, %f31;
	fma.rn.f32 	%f33, %f32, %f21, %f21;
	fma.rn.f32 	%f38, %f23, 0f3F317218, %f33;
	setp.lt.u32 	%p4, %r5, 2139095040;
	@%p4 bra 	$L__BB0_3;
	setp.gt.s32 	%p5, %r5, -1082130432;
	fma.rn.f32 	%f34, %f1, 0f7F800000, 0f7F800000;
	selp.f32 	%f35, %f34, %f38, %p5;
	setp.eq.f32 	%p6, %f1, 0f00000000;
	selp.f32 	%f38, 0f80000000, %f35, %p6;
$L__BB0_3:
	setp.gt.u32 	%p7, %r4, 1258291200;
	add.f32 	%f36, %f38, 0f3F317218;
	selp.f32 	%f37, %f36, %f38, %p7;
	cvta.to.global.u64 	%rd6, %rd1;
	add.s64 	%rd8, %rd6, %rd4;
	st.global.f32 	[%rd8], %f37;
$L__BB0_4:
	ret;

}
	// .globl	default_function_kernel_1
.visible .entry default_function_kernel_1(
	.param .u64 .ptr .align 1 default_function_kernel_1_param_0,
	.param .u64 .ptr .align 1 default_function_kernel_1_param_1
)
.maxntid 64
{
	.reg .pred 	%p<8>;
	.reg .b32 	%r<15>;
	.reg .b32 	%f<40>;
	.reg .b64 	%rd<9>;

	ld.param.u64 	%rd1, [default_function_kernel_1_param_0];
	ld.param.u64 	%rd2, [default_function_kernel_1_param_1];
	mov.u32 	%r1, %ctaid.x;
	shl.b32 	%r6, %r1, 5;
	mov.u32 	%r2, %tid.x;
	shr.u32 	%r7, %r2, 1;
	or.b32  	%r8, %r6, %r7;
	setp.gt.u32 	%p1, %r8, 114984;
	@%p1 bra 	$L__BB1_4;
	cvta.to.global.u64 	%rd3, %rd2;
	shl.b32 	%r9, %r1, 6;
	or.b32  	%r3, %r9, %r2;
	mul.wide.u32 	%rd4, %r3, 4;
	add.s64 	%rd5, %rd3, %rd4;
	ld.global.nc.f32 	%f5, [%rd5];
	cos.approx.f32 	%f6, %f5;
	mov.f32 	%f7, 0f3F800000;
	sub.rn.f32 	%f8, %f6, %f7;
	mov.b32 	%r4, %f8;
	setp.gt.u32 	%p2, %r4, 1258291200;
	fma.rn.f32 	%f9, %f6, %f6, 0fBF800000;
	rsqrt.approx.ftz.f32 	%f10, %f9;
	mul.f32 	%f11, %f9, %f10;
	mul.f32 	%f12, %f10, 0f3F000000;
	neg.f32 	%f13, %f11;
	fma.rn.f32 	%f14, %f13, %f11, %f9;
	fma.rn.f32 	%f15, %f14, %f12, %f11;
	setp.eq.f32 	%p3, %f9, 0f00000000;
	selp.f32 	%f16, 0f00000000, %f15, %p3;
	selp.f32 	%f17, 0fBF800001, %f16, %p2;
	add.f32 	%f1, %f8, %f17;
	add.rz.f32 	%f18, %f1, %f7;
	mov.b32 	%r10, %f18;
	add.s32 	%r11, %r10, -1061158912;
	and.b32  	%r12, %r11, -8388608;
	mov.b32 	%r5, %f1;
	sub.s32 	%r13, %r5, %r12;
	mov.b32 	%f19, %r13;
	sub.s32 	%r14, 1082130432, %r12;
	mov.b32 	%f20, %r14;
	fma.rn.f32 	%f21, %f20, 0f3E800000, 0fBF800000;
	add.f32 	%f22, %f21, %f19;
	cvt.rn.f32.s32 	%f23, %r12;
	mul.f32 	%f24, %f23, 0f34000000;
	fma.rn.f32 	%f25, %f22, 0fBD39BF78, 0f3DD80012;
	fma.rn.f32 	%f26, %f25, %f22, 0fBE0778E0;
	fma.rn.f32 	%f27, %f26, %f22, 0f3E146475;
	fma.rn.f32 	%f28, %f27, %f22, 0fBE2A68DD;
	fma.rn.f32 	%f29, %f28, %f22, 0f3E4CAF9E;
	fma.rn.f32 	%f30, %f29, %f22, 0fBE800042;
	fma.rn.f32 	%f31, %f30, %f22, 0f3EAAAAE6;
	fma.rn.f32 	%f32, %f31, %f22, 0fBF000000;
	mul.f32 	%f33, %f22, %f32;
	fma.rn.f32 	%f34, %f33, %f22, %f22;
	fma.rn.f32 	%f39, %f24, 0f3F317218, %f34;
	setp.lt.u32 	%p4, %r5, 2139095040;
	@%p4 bra 	$L__BB1_3;
	setp.gt.s32 	%p5, %r5, -1082130432;
	fma.rn.f32 	%f35, %f1, 0f7F800000, 0f7F800000;
	selp.f32 	%f36, %f35, %f39, %p5;
	setp.eq.f32 	%p6, %f1, 0f00000000;
	selp.f32 	%f39, 0f80000000, %f36, %p6;
$L__BB1_3:
	setp.gt.u32 	%p7, %r4, 1258291200;
	add.f32 	%f37, %f39, 0f3F317218;
	selp.f32 	%f38, %f37, %f39, %p7;
	cvta.to.global.u64 	%rd6, %rd1;
	add.s64 	%rd8, %rd6, %rd4;
	st.global.f32 	[%rd8], %f38;
$L__BB1_4:
	ret;

}
	// .globl	default_function_kernel_3
.visible .entry default_function_kernel_3(
	.param .u64 .ptr .align 1 default_function_kernel_3_param_0,
	.param .u64 .ptr .align 1 default_function_kernel_3_param_1,
	.param .u64 .ptr .align 1 default_function_kernel_3_param_2
)
.maxntid 64
{
	.reg .pred 	%p<2>;
	.reg .b32 	%r<8>;
	.reg .b32 	%f<5>;
	.reg .b64 	%rd<11>;

	ld.param.u64 	%rd1, [default_function_kernel_3_param_0];
	ld.param.u64 	%rd2, [default_function_kernel_3_param_1];
	ld.param.u64 	%rd3, [default_function_kernel_3_param_2];
	mov.u32 	%r1, %ctaid.x;
	shl.b32 	%r3, %r1, 5;
	mov.u32 	%r2, %tid.x;
	shr.u32 	%r4, %r2, 1;
	or.b32  	%r5, %r3, %r4;
	setp.gt.u32 	%p1, %r5, 114984;
	@%p1 bra 	$L__BB2_2;
	cvta.to.global.u64 	%rd4, %rd2;
	cvta.to.global.u64 	%rd5, %rd3;
	cvta.to.global.u64 	%rd6, %rd1;
	shl.b32 	%r6, %r1, 6;
	or.b32  	%r7, %r6, %r2;
	mul.wide.u32 	%rd7, %r7, 4;
	add.s64 	%rd8, %rd4, %rd7;
	ld.global.nc.f32 	%f1, [%rd8];
	add.s64 	%rd9, %rd5, %rd7;
	ld.global.nc.f32 	%f2, [%rd9];
	sub.f32 	%f3, %f1, %f2;
	abs.f32 	%f4, %f3;
	add.s64 	%rd10, %rd6, %rd7;
	st.global.f32 	[%rd10], %f4;
$L__BB2_2:
	ret;

}
	// .globl	default_function_kernel_2
.visible .entry default_function_kernel_2(
	.param .u64 .ptr .align 1 default_function_kernel_2_param_0,
	.param .u64 .ptr .align 1 default_function_kernel_2_param_1
)
.maxntid 64
{
	.reg .pred 	%p<2>;
	.reg .b32 	%r<8>;
	.reg .b32 	%f<4>;
	.reg .b64 	%rd<8>;

	ld.param.u64 	%rd1, [default_function_kernel_2_param_0];
	ld.param.u64 	%rd2, [default_function_kernel_2_param_1];
	mov.u32 	%r1, %ctaid.x;
	shl.b32 	%r3, %r1, 5;
	mov.u32 	%r2, %tid.x;
	shr.u32 	%r4, %r2, 1;
	or.b32  	%r5, %r3, %r4;
	setp.gt.u32 	%p1, %r5, 114984;
	@%p1 bra 	$L__BB3_2;
	cvta.to.global.u64 	%rd3, %rd2;
	cvta.to.global.u64 	%rd4, %rd1;
	shl.b32 	%r6, %r1, 6;
	or.b32  	%r7, %r6, %r2;
	mul.wide.u32 	%rd5, %r7, 4;
	add.s64 	%rd6, %rd3, %rd5;
	ld.global.nc.f32 	%f1, [%rd6];
	cos.approx.f32 	%f2, %f1;
	cvt.rpi.f32.f32 	%f3, %f2;
	add.s64 	%rd7, %rd4, %rd5;
	st.global.f32 	[%rd7], %f3;
$L__BB3_2:
	ret;

}


// ===== COMPILED SASS (sm_100) =====

	.target	sm_100

	.elftype	@"ET_EXEC"


//--------------------- .note.nv.tkinfo           --------------------------
	.section	.note.nv.tkinfo,"",@"SHT_NOTE"
	.sectionflags	@"SHF_NOTE_NV_TKINFO"
	.tkinfo
        /*0018*/ 	.word	0x00000002
        /*0030*/ 	.string	""
        /*0030*/ 	.string	"ptxas"
        /*0030*/ 	.string	"Cuda compilation tools, release 13.0, V13.0.88"
        /*0030*/ 	.string	"Build cuda_13.0.r13.0/compiler.36424714_0"
        /*0030*/ 	.string	"-arch sm_100 -m 64 "



//--------------------- .note.nv.cuinfo           --------------------------
	.section	.note.nv.cuinfo,"",@"SHT_NOTE"
	.sectionflags	@"SHF_NOTE_NV_CUINFO"
        /*0018*/ 	.short	0x0002
        /*001a*/ 	.short	0x0064
        /*001c*/ 	.short	0x0082
	.zero		2


//--------------------- .nv.info                  --------------------------
	.section	.nv.info,"",@"SHT_CUDA_INFO"
	.align	4


	//----- nvinfo : EIATTR_REGCOUNT
	.align		4
        /*0000*/ 	.byte	0x04, 0x2f
        /*0002*/ 	.short	(.L_1 - .L_0)
	.align		4
.L_0:
        /*0004*/ 	.word	index@(default_function_kernel)
        /*0008*/ 	.word	0x0000000c


	//----- nvinfo : EIATTR_FRAME_SIZE
	.align		4
.L_1:
        /*000c*/ 	.byte	0x04, 0x11
        /*000e*/ 	.short	(.L_3 - .L_2)
	.align		4
.L_2:
        /*0010*/ 	.word	index@(default_function_kernel)
        /*0014*/ 	.word	0x00000000


	//----- nvinfo : EIATTR_REGCOUNT
	.align		4
.L_3:
        /*0018*/ 	.byte	0x04, 0x2f
        /*001a*/ 	.short	(.L_5 - .L_4)
	.align		4
.L_4:
        /*001c*/ 	.word	index@(default_function_kernel_1)
        /*0020*/ 	.word	0x0000000c


	//----- nvinfo : EIATTR_FRAME_SIZE
	.align		4
.L_5:
        /*0024*/ 	.byte	0x04, 0x11
        /*0026*/ 	.short	(.L_7 - .L_6)
	.align		4
.L_6:
        /*0028*/ 	.word	index@(default_function_kernel_1)
        /*002c*/ 	.word	0x00000000


	//----- nvinfo : EIATTR_REGCOUNT
	.align		4
.L_7:
        /*0030*/ 	.byte	0x04, 0x2f
        /*0032*/ 	.short	(.L_9 - .L_8)
	.align		4
.L_8:
        /*0034*/ 	.word	index@(default_function_kernel_3)
        /*0038*/ 	.word	0x0000000c


	//----- nvinfo : EIATTR_FRAME_SIZE
	.align		4
.L_9:
        /*003c*/ 	.byte	0x04, 0x11
        /*003e*/ 	.short	(.L_11 - .L_10)
	.align		4
.L_10:
        /*0040*/ 	.word	index@(default_function_kernel_3)
        /*0044*/ 	.word	0x00000000


	//----- nvinfo : EIATTR_REGCOUNT
	.align		4
.L_11:
        /*0048*/ 	.byte	0x04, 0x2f
        /*004a*/ 	.short	(.L_13 - .L_12)
	.align		4
.L_12:
        /*004c*/ 	.word	index@(default_function_kernel_2)
        /*0050*/ 	.word	0x0000000c


	//----- nvinfo : EIATTR_FRAME_SIZE
	.align		4
.L_13:
        /*0054*/ 	.byte	0x04, 0x11
        /*0056*/ 	.short	(.L_15 - .L_14)
	.align		4
.L_14:
        /*0058*/ 	.word	index@(default_function_kernel_2)
        /*005c*/ 	.word	0x00000000


	//----- nvinfo : EIATTR_MIN_STACK_SIZE
	.align		4
.L_15:
        /*0060*/ 	.byte	0x04, 0x12
        /*0062*/ 	.short	(.L_17 - .L_16)
	.align		4
.L_16:
        /*0064*/ 	.word	index@(default_function_kernel_2)
        /*0068*/ 	.word	0x00000000


	//----- nvinfo : EIATTR_MIN_STACK_SIZE
	.align		4
.L_17:
        /*006c*/ 	.byte	0x04, 0x12
        /*006e*/ 	.short	(.L_19 - .L_18)
	.align		4
.L_18:
        /*0070*/ 	.word	index@(default_function_kernel_3)
        /*0074*/ 	.word	0x00000000


	//----- nvinfo : EIATTR_MIN_STACK_SIZE
	.align		4
.L_19:
        /*0078*/ 	.byte	0x04, 0x12
        /*007a*/ 	.short	(.L_21 - .L_20)
	.align		4
.L_20:
        /*007c*/ 	.word	index@(default_function_kernel_1)
        /*0080*/ 	.word	0x00000000


	//----- nvinfo : EIATTR_MIN_STACK_SIZE
	.align		4
.L_21:
        /*0084*/ 	.byte	0x04, 0x12
        /*0086*/ 	.short	(.L_23 - .L_22)
	.align		4
.L_22:
        /*0088*/ 	.word	index@(default_function_kernel)
        /*008c*/ 	.word	0x00000000
.L_23:


//--------------------- .nv.compat                --------------------------
	.section	.nv.compat,"",@"SHT_CUDA_COMPAT_INFO"
	.align	4
        /*0000*/ 	.byte	0x02, 0x09, 0x00, 0x00, 0x02, 0x02, 0x01, 0x00, 0x02, 0x05, 0x05, 0x00, 0x03, 0x07, 0x01, 0x01
        /*0010*/ 	.byte	0x02, 0x03, 0x00, 0x00, 0x02, 0x06, 0x01, 0x00, 0x04, 0x0b, 0x08, 0x00, 0x09, 0x00, 0x00, 0x00
        /*0020*/ 	.byte	0x00, 0x00, 0x00, 0x00


//--------------------- .nv.info.default_function_kernel_2 --------------------------
	.section	.nv.info.default_function_kernel_2,"",@"SHT_CUDA_INFO"
	.sectionflags	@""
	.align	4


	//----- nvinfo : EIATTR_CUDA_API_VERSION
	.align		4
        /*0000*/ 	.byte	0x04, 0x37
        /*0002*/ 	.short	(.L_25 - .L_24)
.L_24:
        /*0004*/ 	.word	0x00000082


	//----- nvinfo : EIATTR_KPARAM_INFO
	.align		4
.L_25:
        /*0008*/ 	.byte	0x04, 0x17
        /*000a*/ 	.short	(.L_27 - .L_26)
.L_26:
        /*000c*/ 	.word	0x00000000
        /*0010*/ 	.short	0x0001
        /*0012*/ 	.short	0x0008
        /*0014*/ 	.byte	0x00, 0xf5, 0x21, 0x00


	//----- nvinfo : EIATTR_KPARAM_INFO
	.align		4
.L_27:
        /*0018*/ 	.byte	0x04, 0x17
        /*001a*/ 	.short	(.L_29 - .L_28)
.L_28:
        /*001c*/ 	.word	0x00000000
        /*0020*/ 	.short	0x0000
        /*0022*/ 	.short	0x0000
        /*0024*/ 	.byte	0x00, 0xf5, 0x21, 0x00


	//----- nvinfo : EIATTR_SPARSE_MMA_MASK
	.align		4
.L_29:
        /*0028*/ 	.byte	0x03, 0x50
        /*002a*/ 	.short	0x0000


	//----- nvinfo : EIATTR_MAXREG_COUNT
	.align		4
        /*002c*/ 	.byte	0x03, 0x1b
        /*002e*/ 	.short	0x00ff


	//----- nvinfo : EIATTR_MERCURY_ISA_VERSION
	.align		4
        /*0030*/ 	.byte	0x03, 0x5f
        /*0032*/ 	.short	0x0101


	//----- nvinfo : EIATTR_VRC_CTA_INIT_COUNT
	.align		4
        /*0034*/ 	.byte	0x02, 0x4a
	.zero		1
	.zero		1


	//----- nvinfo : EIATTR_EXIT_INSTR_OFFSETS
	.align		4
        /*0038*/ 	.byte	0x04, 0x1c
        /*003a*/ 	.short	(.L_31 - .L_30)


	//   ....[0]....
.L_30:
        /*003c*/ 	.word	0x00000070


	//   ....[1]....
        /*0040*/ 	.word	0x00000140


	//----- nvinfo : EIATTR_MAX_THREADS
	.align		4
.L_31:
        /*0044*/ 	.byte	0x04, 0x05
        /*0046*/ 	.short	(.L_33 - .L_32)
.L_32:
        /*0048*/ 	.word	0x00000040
        /*004c*/ 	.word	0x00000001
        /*0050*/ 	.word	0x00000001


	//----- nvinfo : EIATTR_CBANK_PARAM_SIZE
	.align		4
.L_33:
        /*0054*/ 	.byte	0x03, 0x19
        /*0056*/ 	.short	0x0010


	//----- nvinfo : EIATTR_PARAM_CBANK
	.align		4
        /*0058*/ 	.byte	0x04, 0x0a
        /*005a*/ 	.short	(.L_35 - .L_34)
	.align		4
.L_34:
        /*005c*/ 	.word	index@(.nv.constant0.default_function_kernel_2)
        /*0060*/ 	.short	0x0380
        /*0062*/ 	.short	0x0010


	//----- nvinfo : EIATTR_SW_WAR
	.align		4
.L_35:
        /*0064*/ 	.byte	0x04, 0x36
        /*0066*/ 	.short	(.L_37 - .L_36)
.L_36:
        /*0068*/ 	.word	0x00000008
.L_37:


//--------------------- .nv.info.default_function_kernel_3 --------------------------
	.section	.nv.info.default_function_kernel_3,"",@"SHT_CUDA_INFO"
	.sectionflags	@""
	.align	4


	//----- nvinfo : EIATTR_CUDA_API_VERSION
	.align		4
        /*0000*/ 	.byte	0x04, 0x37
        /*0002*/ 	.short	(.L_39 - .L_38)
.L_38:
        /*0004*/ 	.word	0x00000082


	//----- nvinfo : EIATTR_KPARAM_INFO
	.align		4
.L_39:
        /*0008*/ 	.byte	0x04, 0x17
        /*000a*/ 	.short	(.L_41 - .L_40)
.L_40:
        /*000c*/ 	.word	0x00000000
        /*0010*/ 	.short	0x0002
        /*0012*/ 	.short	0x0010
        /*0014*/ 	.byte	0x00, 0xf5, 0x21, 0x00


	//----- nvinfo : EIATTR_KPARAM_INFO
	.align		4
.L_41:
        /*0018*/ 	.byte	0x04, 0x17
        /*001a*/ 	.short	(.L_43 - .L_42)
.L_42:
        /*001c*/ 	.word	0x00000000
        /*0020*/ 	.short	0x0001
        /*0022*/ 	.short	0x0008
        /*0024*/ 	.byte	0x00, 0xf5, 0x21, 0x00


	//----- nvinfo : EIATTR_KPARAM_INFO
	.align		4
.L_43:
        /*0028*/ 	.byte	0x04, 0x17
        /*002a*/ 	.short	(.L_45 - .L_44)
.L_44:
        /*002c*/ 	.word	0x00000000
        /*0030*/ 	.short	0x0000
        /*0032*/ 	.short	0x0000
        /*0034*/ 	.byte	0x00, 0xf5, 0x21, 0x00


	//----- nvinfo : EIATTR_SPARSE_MMA_MASK
	.align		4
.L_45:
        /*0038*/ 	.byte	0x03, 0x50
        /*003a*/ 	.short	0x0000


	//----- nvinfo : EIATTR_MAXREG_COUNT
	.align		4
        /*003c*/ 	.byte	0x03, 0x1b
        /*003e*/ 	.short	0x00ff


	//----- nvinfo : EIATTR_MERCURY_ISA_VERSION
	.align		4
        /*0040*/ 	.byte	0x03, 0x5f
        /*0042*/ 	.short	0x0101


	//----- nvinfo : EIATTR_VRC_CTA_INIT_COUNT
	.align		4
        /*0044*/ 	.byte	0x02, 0x4a
	.zero		1
	.zero		1


	//----- nvinfo : EIATTR_EXIT_INSTR_OFFSETS
	.align		4
        /*0048*/ 	.byte	0x04, 0x1c
        /*004a*/ 	.short	(.L_47 - .L_46)


	//   ....[0]....
.L_46:
        /*004c*/ 	.word	0x00000070


	//   ....[1]....
        /*0050*/ 	.word	0x00000160


	//----- nvinfo : EIATTR_MAX_THREADS
	.align		4
.L_47:
        /*0054*/ 	.byte	0x04, 0x05
        /*0056*/ 	.short	(.L_49 - .L_48)
.L_48:
        /*0058*/ 	.word	0x00000040
        /*005c*/ 	.word	0x00000001
        /*0060*/ 	.word	0x00000001


	//----- nvinfo : EIATTR_CBANK_PARAM_SIZE
	.align		4
.L_49:
        /*0064*/ 	.byte	0x03, 0x19
        /*0066*/ 	.short	0x0018


	//----- nvinfo : EIATTR_PARAM_CBANK
	.align		4
        /*0068*/ 	.byte	0x04, 0x0a
        /*006a*/ 	.short	(.L_51 - .L_50)
	.align		4
.L_50:
        /*006c*/ 	.word	index@(.nv.constant0.default_function_kernel_3)
        /*0070*/ 	.short	0x0380
        /*0072*/ 	.short	0x0018


	//----- nvinfo : EIATTR_SW_WAR
	.align		4
.L_51:
        /*0074*/ 	.byte	0x04, 0x36
        /*0076*/ 	.short	(.L_53 - .L_52)
.L_52:
        /*0078*/ 	.word	0x00000008
.L_53:


//--------------------- .nv.info.default_function_kernel_1 --------------------------
	.section	.nv.info.default_function_kernel_1,"",@"SHT_CUDA_INFO"
	.sectionflags	@""
	.align	4


	//----- nvinfo : EIATTR_CUDA_API_VERSION
	.align		4
        /*0000*/ 	.byte	0x04, 0x37
        /*0002*/ 	.short	(.L_55 - .L_54)
.L_54:
        /*0004*/ 	.word	0x00000082


	//----- nvinfo : EIATTR_KPARAM_INFO
	.align		4
.L_55:
        /*0008*/ 	.byte	0x04, 0x17
        /*000a*/ 	.short	(.L_57 - .L_56)
.L_56:
        /*000c*/ 	.word	0x00000000
        /*0010*/ 	.short	0x0001
        /*0012*/ 	.short	0x0008
        /*0014*/ 	.byte	0x00, 0xf5, 0x21, 0x00


	//----- nvinfo : EIATTR_KPARAM_INFO
	.align		4
.L_57:
        /*0018*/ 	.byte	0x04, 0x17
        /*001a*/ 	.short	(.L_59 - .L_58)
.L_58:
        /*001c*/ 	.word	0x00000000
        /*0020*/ 	.short	0x0000
        /*0022*/ 	.short	0x0000
        /*0024*/ 	.byte	0x00, 0xf5, 0x21, 0x00


	//----- nvinfo : EIATTR_SPARSE_MMA_MASK
	.align		4
.L_59:
        /*0028*/ 	.byte	0x03, 0x50
        /*002a*/ 	.short	0x0000


	//----- nvinfo : EIATTR_MAXREG_COUNT
	.align		4
        /*002c*/ 	.byte	0x03, 0x1b
        /*002e*/ 	.short	0x00ff


	//----- nvinfo : EIATTR_MERCURY_ISA_VERSION
	.align		4
        /*0030*/ 	.byte	0x03, 0x5f
        /*0032*/ 	.short	0x0101


	//----- nvinfo : EIATTR_VRC_CTA_INIT_COUNT
	.align		4
        /*0034*/ 	.byte	0x02, 0x4a
	.zero		1
	.zero		1


	//----- nvinfo : EIATTR_EXIT_INSTR_OFFSETS
	.align		4
        /*0038*/ 	.byte	0x04, 0x1c
        /*003a*/ 	.short	(.L_61 - .L_60)


	//   ....[0]....
.L_60:
        /*003c*/ 	.word	0x00000070


	//   ....[1]....
        /*0040*/ 	.word	0x000003c0


	//----- nvinfo : EIATTR_MAX_THREADS
	.align		4
.L_61:
        /*0044*/ 	.byte	0x04, 0x05
        /*0046*/ 	.short	(.L_63 - .L_62)
.L_62:
        /*0048*/ 	.word	0x00000040
        /*004c*/ 	.word	0x00000001
        /*0050*/ 	.word	0x00000001


	//----- nvinfo : EIATTR_CBANK_PARAM_SIZE
	.align		4
.L_63:
        /*0054*/ 	.byte	0x03, 0x19
        /*0056*/ 	.short	0x0010


	//----- nvinfo : EIATTR_PARAM_CBANK
	.align		4
        /*0058*/ 	.byte	0x04, 0x0a
        /*005a*/ 	.short	(.L_65 - .L_64)
	.align		4
.L_64:
        /*005c*/ 	.word	index@(.nv.constant0.default_function_kernel_1)
        /*0060*/ 	.short	0x0380
        /*0062*/ 	.short	0x0010


	//----- nvinfo : EIATTR_SW_WAR
	.align		4
.L_65:
        /*0064*/ 	.byte	0x04, 0x36
        /*0066*/ 	.short	(.L_67 - .L_66)
.L_66:
        /*0068*/ 	.word	0x00000008
.L_67:


//--------------------- .nv.info.default_function_kernel --------------------------
	.section	.nv.info.default_function_kernel,"",@"SHT_CUDA_INFO"
	.sectionflags	@""
	.align	4


	//----- nvinfo : EIATTR_CUDA_API_VERSION
	.align		4
        /*0000*/ 	.byte	0x04, 0x37
        /*0002*/ 	.short	(.L_69 - .L_68)
.L_68:
        /*0004*/ 	.word	0x00000082


	//----- nvinfo : EIATTR_KPARAM_INFO
	.align		4
.L_69:
        /*0008*/ 	.byte	0x04, 0x17
        /*000a*/ 	.short	(.L_71 - .L_70)
.L_70:
        /*000c*/ 	.word	0x00000000
        /*0010*/ 	.short	0x0001
        /*0012*/ 	.short	0x0008
        /*0014*/ 	.byte	0x00, 0xf5, 0x21, 0x00


	//----- nvinfo : EIATTR_KPARAM_INFO
	.align		4
.L_71:
        /*0018*/ 	.byte	0x04, 0x17
        /*001a*/ 	.short	(.L_73 - .L_72)
.L_72:
        /*001c*/ 	.word	0x00000000
        /*0020*/ 	.short	0x0000
        /*0022*/ 	.short	0x0000
        /*0024*/ 	.byte	0x00, 0xf5, 0x21, 0x00


	//----- nvinfo : EIATTR_SPARSE_MMA_MASK
	.align		4
.L_73:
        /*0028*/ 	.byte	0x03, 0x50
        /*002a*/ 	.short	0x0000


	//----- nvinfo : EIATTR_MAXREG_COUNT
	.align		4
        /*002c*/ 	.byte	0x03, 0x1b
        /*002e*/ 	.short	0x00ff


	//----- nvinfo : EIATTR_MERCURY_ISA_VERSION
	.align		4
        /*0030*/ 	.byte	0x03, 0x5f
        /*0032*/ 	.short	0x0101


	//----- nvinfo : EIATTR_VRC_CTA_INIT_COUNT
	.align		4
        /*0034*/ 	.byte	0x02, 0x4a
	.zero		1
	.zero		1


	//----- nvinfo : EIATTR_EXIT_INSTR_OFFSETS
	.align		4
        /*0038*/ 	.byte	0x04, 0x1c
        /*003a*/ 	.short	(.L_75 - .L_74)


	//   ....[0]....
.L_74:
        /*003c*/ 	.word	0x00000070


	//   ....[1]....
        /*0040*/ 	.word	0x000003a0


	//----- nvinfo : EIATTR_MAX_THREADS
	.align		4
.L_75:
        /*0044*/ 	.byte	0x04, 0x05
        /*0046*/ 	.short	(.L_77 - .L_76)
.L_76:
        /*0048*/ 	.word	0x00000020
        /*004c*/ 	.word	0x00000001
        /*0050*/ 	.word	0x00000001


	//----- nvinfo : EIATTR_CBANK_PARAM_SIZE
	.align		4
.L_77:
        /*0054*/ 	.byte	0x03, 0x19
        /*0056*/ 	.short	0x0010


	//----- nvinfo : EIATTR_PARAM_CBANK
	.align		4
        /*0058*/ 	.byte	0x04, 0x0a
        /*005a*/ 	.short	(.L_79 - .L_78)
	.align		4
.L_78:
        /*005c*/ 	.word	index@(.nv.constant0.default_function_kernel)
        /*0060*/ 	.short	0x0380
        /*0062*/ 	.short	0x0010


	//----- nvinfo : EIATTR_SW_WAR
	.align		4
.L_79:
        /*0064*/ 	.byte	0x04, 0x36
        /*0066*/ 	.short	(.L_81 - .L_80)
.L_80:
        /*0068*/ 	.word	0x00000008
.L_81:


//--------------------- .nv.callgraph             --------------------------
	.section	.nv.callgraph,"",@"SHT_CUDA_CALLGRAPH"
	.align	4
	.sectionentsize	8
	.align		4
        /*0000*/ 	.word	0x00000000
	.align		4
        /*0004*/ 	.word	0xffffffff
	.align		4
        /*0008*/ 	.word	0x00000000
	.align		4
        /*000c*/ 	.word	0xfffffffe
	.align		4
        /*0010*/ 	.word	0x00000000
	.align		4
        /*0014*/ 	.word	0xfffffffd
	.align		4
        /*0018*/ 	.word	0x00000000
	.align		4
        /*001c*/ 	.word	0xfffffffc


//--------------------- .text.default_function_kernel_2 --------------------------
	.section	.text.default_function_kernel_2,"ax",@progbits
	.align	128
        .global         default_function_kernel_2
        .type           default_function_kernel_2,@function
        .size           default_function_kernel_2,(.L_x_4 - default_function_kernel_2)
        .other          default_function_kernel_2,@"STO_CUDA_ENTRY STV_DEFAULT"
default_function_kernel_2:
.text.default_function_kernel_2:
[----:B------:R-:W-:Y:S01]  /*0000*/  LDC R1, c[0x0][0x37c] ;  /* 0x0000df00ff017b82 */ /* 0x000fe20000000800 */
[----:B------:R-:W0:Y:S07]  /*0010*/  S2R R7, SR_TID.X ;  /* 0x0000000000077919 */ /* 0x000e2e0000002100 */
[----:B------:R-:W1:Y:S02]  /*0020*/  S2UR UR5, SR_CTAID.X ;  /* 0x00000000000579c3 */ /* 0x000e640000002500 */
[----:B-1----:R-:W-:Y:S01]  /*0030*/  USHF.L.U32 UR4, UR5, 0x5, URZ ;  /* 0x0000000505047899 */ /* 0x002fe200080006ff */
[----:B0-----:R-:W-:-:S05]  /*0040*/  SHF.R.U32.HI R0, RZ, 0x1, R7 ;  /* 0x00000001ff007819 */ /* 0x001fca0000011607 */
[----:B------:R-:W-:-:S04]  /*0050*/  LOP3.LUT R0, R0, UR4, RZ, 0xfc, !PT ;  /* 0x0000000400007c12 */ /* 0x000fc8000f8efcff */
[----:B------:R-:W-:-:S13]  /*0060*/  ISETP.GT.U32.AND P0, PT, R0, 0x1c128, PT ;  /* 0x0001c1280000780c */ /* 0x000fda0003f04070 */
[----:B------:R-:W-:Y:S05]  /*0070*/  @P0 EXIT ;  /* 0x000000000000094d */ /* 0x000fea0003800000 */
[----:B------:R-:W0:Y:S01]  /*0080*/  LDC.64 R2, c[0x0][0x388] ;  /* 0x0000e200ff027b82 */ /* 0x000e220000000a00 */
[----:B------:R-:W1:Y:S01]  /*0090*/  LDCU.64 UR6, c[0x0][0x358] ;  /* 0x00006b00ff0677ac */ /* 0x000e620008000a00 */
[----:B------:R-:W-:-:S06]  /*00a0*/  USHF.L.U32 UR4, UR5, 0x6, URZ ;  /* 0x0000000605047899 */ /* 0x000fcc00080006ff */
[----:B------:R-:W2:Y:S01]  /*00b0*/  LDC.64 R4, c[0x0][0x380] ;  /* 0x0000e000ff047b82 */ /* 0x000ea20000000a00 */
[----:B------:R-:W-:-:S05]  /*00c0*/  LOP3.LUT R7, R7, UR4, RZ, 0xfc, !PT ;  /* 0x0000000407077c12 */ /* 0x000fca000f8efcff */
[----:B0-----:R-:W-:-:S06]  /*00d0*/  IMAD.WIDE.U32 R2, R7, 0x4, R2 ;  /* 0x0000000407027825 */ /* 0x001fcc00078e0002 */
[----:B-1----:R-:W3:Y:S01]  /*00e0*/  LDG.E.CONSTANT R2, desc[UR6][R2.64] ;  /* 0x0000000602027981 */ /* 0x002ee2000c1e9900 */
[----:B--2---:R-:W-:-:S04]  /*00f0*/  IMAD.WIDE.U32 R4, R7, 0x4, R4 ;  /* 0x0000000407047825 */ /* 0x004fc800078e0004 */
[----:B---3--:R-:W-:-:S06]  /*0100*/  FMUL.RZ R0, R2, 0.15915493667125701904 ;  /* 0x3e22f98302007820 */ /* 0x008fcc000040c000 */
[----:B------:R-:W0:Y:S08]  /*0110*/  MUFU.COS R0, R0 ;  /* 0x0000000000007308 */ /* 0x000e300000000000 */
[----:B0-----:R-:W0:Y:S02]  /*0120*/  FRND.CEIL R9, R0 ;  /* 0x0000000000097307 */ /* 0x001e240000209000 */
[----:B0-----:R-:W-:Y:S01]  /*0130*/  STG.E desc[UR6][R4.64], R9 ;  /* 0x0000000904007986 */ /* 0x001fe2000c101906 */
[----:B------:R-:W-:Y:S05]  /*0140*/  EXIT ;  /* 0x000000000000794d */ /* 0x000fea0003800000 */
.L_x_0:
[----:B------:R-:W-:-:S00]  /*0150*/  BRA `(.L_x_0) ;  /* 0xfffffffc00fc7947 */ /* 0x000fc0000383ffff */
[----:B------:R-:W-:-:S00]  /*0160*/  NOP ;  /* 0x0000000000007918 */ /* 0x000fc00000000000 */
        /* <DEDUP_REMOVED lines=9> */
.L_x_4:


//--------------------- .text.default_function_kernel_3 --------------------------
	.section	.text.default_function_kernel_3,"ax",@progbits
	.align	128
        .global         default_function_kernel_3
        .type           default_function_kernel_3,@function
        .size           default_function_kernel_3,(.L_x_5 - default_function_kernel_3)
        .other          default_function_kernel_3,@"STO_CUDA_ENTRY STV_DEFAULT"
default_function_kernel_3:
.text.default_function_kernel_3:
        /* <DEDUP_REMOVED lines=12> */
[----:B------:R-:W-:-:S07]  /*00c0*/  LOP3.LUT R9, R9, UR4, RZ, 0xfc, !PT ;  /* 0x0000000409097c12 */ /* 0x000fce000f8efcff */
[----:B------:R-:W3:Y:S01]  /*00d0*/  LDC.64 R6, c[0x0][0x380] ;  /* 0x0000e000ff067b82 */ /* 0x000ee20000000a00 */
[----:B0-----:R-:W-:-:S06]  /*00e0*/  IMAD.WIDE.U32 R2, R9, 0x4, R2 ;  /* 0x0000000409027825 */ /* 0x001fcc00078e0002 */
[----:B-1----:R-:W4:Y:S01]  /*00f0*/  LDG.E.CONSTANT R2, desc[UR6][R2.64] ;  /* 0x0000000602027981 */ /* 0x002f22000c1e9900 */
[----:B--2---:R-:W-:-:S06]  /*0100*/  IMAD.WIDE.U32 R4, R9, 0x4, R4 ;  /* 0x0000000409047825 */ /* 0x004fcc00078e0004 */
[----:B------:R-:W4:Y:S01]  /*0110*/  LDG.E.CONSTANT R5, desc[UR6][R4.64] ;  /* 0x0000000604057981 */ /* 0x000f22000c1e9900 */
[----:B---3--:R-:W-:-:S04]  /*0120*/  IMAD.WIDE.U32 R6, R9, 0x4, R6 ;  /* 0x0000000409067825 */ /* 0x008fc800078e0006 */
[----:B----4-:R-:W-:-:S04]  /*0130*/  FADD R0, R2, -R5 ;  /* 0x8000000502007221 */ /* 0x010fc80000000000 */
[----:B------:R-:W-:-:S05]  /*0140*/  FADD R9, |R0|, -RZ ;  /* 0x800000ff00097221 */ /* 0x000fca0000000200 */
[----:B------:R-:W-:Y:S01]  /*0150*/  STG.E desc[UR6][R6.64], R9 ;  /* 0x0000000906007986 */ /* 0x000fe2000c101906 */
[----:B------:R-:W-:Y:S05]  /*0160*/  EXIT ;  /* 0x000000000000794d */ /* 0x000fea0003800000 */
.L_x_1:
        /* <DEDUP_REMOVED lines=9> */
.L_x_5:


//--------------------- .text.default_function_kernel_1 --------------------------
	.section	.text.default_function_kernel_1,"ax",@progbits
	.align	128
        .global         default_function_kernel_1
        .type           default_function_kernel_1,@function
        .size           default_function_kernel_1,(.L_x_6 - default_function_kernel_1)
        .other          default_function_kernel_1,@"STO_CUDA_ENTRY STV_DEFAULT"
default_function_kernel_1:
.text.default_function_kernel_1:
        /* <DEDUP_REMOVED lines=11> */
[----:B------:R-:W-:-:S05]  /*00b0*/  LOP3.LUT R0, R4, UR4, RZ, 0xfc, !PT ;  /* 0x0000000404007c12 */ /* 0x000fca000f8efcff */
[----:B0-----:R-:W-:-:S06]  /*00c0*/  IMAD.WIDE.U32 R2, R0, 0x4, R2 ;  /* 0x0000000400027825 */ /* 0x001fcc00078e0002 */
[----:B-1----:R-:W2:Y:S02]  /*00d0*/  LDG.E.CONSTANT R2, desc[UR6][R2.64] ;  /* 0x0000000602027981 */ /* 0x002ea4000c1e9900 */
[----:B--2---:R-:W-:-:S04]  /*00e0*/  FMUL.RZ R9, R2, 0.15915493667125701904 ;  /* 0x3e22f98302097820 */ /* 0x004fc8000040c000 */
[----:B------:R-:W0:Y:S02]  /*00f0*/  MUFU.COS R4, R9 ;  /* 0x0000000900047308 */ /* 0x000e240000000000 */
[C---:B0-----:R-:W-:Y:S01]  /*0100*/  FFMA R5, R4.reuse, R4, -1 ;  /* 0xbf80000004057423 */ /* 0x041fe20000000004 */
[----:B------:R-:W-:-:S05]  /*0110*/  FADD R4, R4, -1 ;  /* 0xbf80000004047421 */ /* 0x000fca0000000000 */
[----:B------:R-:W0:Y:S01]  /*0120*/  MUFU.RSQ R6, R5 ;  /* 0x0000000500067308 */ /* 0x000e220000001400 */
[C---:B------:R-:W-:Y:S02]  /*0130*/  FSETP.NEU.AND P1, PT, R5.reuse, RZ, PT ;  /* 0x000000ff0500720b */ /* 0x040fe40003f2d000 */
[----:B------:R-:W-:Y:S01]  /*0140*/  ISETP.GT.U32.AND P0, PT, R4, 0x4b000000, PT ;  /* 0x4b0000000400780c */ /* 0x000fe20003f04070 */
[----:B0-----:R-:W-:Y:S01]  /*0150*/  FMUL R8, R5, R6 ;  /* 0x0000000605087220 */ /* 0x001fe20000400000 */
[----:B------:R-:W-:-:S03]  /*0160*/  FMUL R7, R6, 0.5 ;  /* 0x3f00000006077820 */ /* 0x000fc60000400000 */
[----:B------:R-:W-:-:S04]  /*0170*/  FFMA R6, -R8, R8, R5 ;  /* 0x0000000808067223 */ /* 0x000fc80000000105 */
[----:B------:R-:W-:-:S05]  /*0180*/  FFMA R6, R7, R6, R8 ;  /* 0x0000000607067223 */ /* 0x000fca0000000008 */
[----:B------:R-:W-:-:S04]  /*0190*/  FSEL R6, R6, RZ, P1 ;  /* 0x000000ff06067208 */ /* 0x000fc80000800000 */
[----:B------:R-:W-:Y:S01]  /*01a0*/  FSEL R3, R6, -1.0000001192092895508, !P0 ;  /* 0xbf80000106037808 */ /* 0x000fe20004000000 */
[----:B------:R-:W-:-:S04]  /*01b0*/  HFMA2 R6, -RZ, RZ, 1.625, 0 ;  /* 0x3e800000ff067431 */ /* 0x000fc800000001ff */
[----:B------:R-:W-:-:S04]  /*01c0*/  FADD R4, R4, R3 ;  /* 0x0000000304047221 */ /* 0x000fc80000000000 */
[C---:B------:R-:W-:Y:S01]  /*01d0*/  FADD.RZ R2, R4.reuse, 1 ;  /* 0x3f80000004027421 */ /* 0x040fe2000000c000 */
[----:B------:R-:W-:-:S04]  /*01e0*/  ISETP.GE.U32.AND P1, PT, R4, 0x7f800000, PT ;  /* 0x7f8000000400780c */ /* 0x000fc80003f26070 */
[----:B------:R-:W-:Y:S02]  /*01f0*/  IADD3 R2, PT, PT, R2, -0x3f400000, RZ ;  /* 0xc0c0000002027810 */ /* 0x000fe40007ffe0ff */
[----:B------:R-:W-:Y:S02]  /*0200*/  ISETP.GT.AND P2, PT, R4, -0x40800000, P1 ;  /* 0xbf8000000400780c */ /* 0x000fe40000f44270 */
[----:B------:R-:W-:-:S04]  /*0210*/  LOP3.LUT R3, R2, 0xff800000, RZ, 0xc0, !PT ;  /* 0xff80000002037812 */ /* 0x000fc800078ec0ff */
[----:B------:R-:W-:Y:S02]  /*0220*/  IADD3 R5, PT, PT, -R3, 0x40800000, RZ ;  /* 0x4080000003057810 */ /* 0x000fe40007ffe1ff */
[----:B------:R-:W-:Y:S02]  /*0230*/  IADD3 R2, PT, PT, R4, -R3, RZ ;  /* 0x8000000304027210 */ /* 0x000fe40007ffe0ff */
[----:B------:R-:W-:Y:S01]  /*0240*/  @P1 MOV R7, 0x7f800000 ;  /* 0x7f80000000071802 */ /* 0x000fe20000000f00 */
[----:B------:R-:W-:Y:S01]  /*0250*/  FFMA R5, R5, R6, -1 ;  /* 0xbf80000005057423 */ /* 0x000fe20000000006 */
[----:B------:R-:W-:-:S03]  /*0260*/  MOV R6, 0x3d39bf78 ;  /* 0x3d39bf7800067802 */ /* 0x000fc60000000f00 */
[----:B------:R-:W-:-:S04]  /*0270*/  FADD R5, R2, R5 ;  /* 0x0000000502057221 */ /* 0x000fc80000000000 */
[----:B------:R-:W-:Y:S01]  /*0280*/  FFMA R2, R5, -R6, 0.10546888411045074463 ;  /* 0x3dd8001205027423 */ /* 0x000fe20000000806 */
[----:B------:R-:W-:-:S03]  /*0290*/  I2FP.F32.S32 R6, R3 ;  /* 0x0000000300067245 */ /* 0x000fc60000201400 */
[C---:B------:R-:W-:Y:S02]  /*02a0*/  FFMA R2, R5.reuse, R2, -0.13229703903198242188 ;  /* 0xbe0778e005027423 */ /* 0x040fe40000000002 */
[----:B------:R-:W-:Y:S02]  /*02b0*/  FMUL R6, R6, 1.1920928955078125e-07 ;  /* 0x3400000006067820 */ /* 0x000fe40000400000 */
[----:B------:R-:W-:-:S04]  /*02c0*/  FFMA R2, R5, R2, 0.14491446316242218018 ;  /* 0x3e14647505027423 */ /* 0x000fc80000000002 */
[----:B------:R-:W-:-:S04]  /*02d0*/  FFMA R2, R5, R2, -0.16641564667224884033 ;  /* 0xbe2a68dd05027423 */ /* 0x000fc80000000002 */
[----:B------:R-:W-:-:S04]  /*02e0*/  FFMA R2, R5, R2, 0.19988867640495300293 ;  /* 0x3e4caf9e05027423 */ /* 0x000fc80000000002 */
[----:B------:R-:W-:-:S04]  /*02f0*/  FFMA R2, R5, R2, -0.25000196695327758789 ;  /* 0xbe80004205027423 */ /* 0x000fc80000000002 */
[----:B------:R-:W-:-:S04]  /*0300*/  FFMA R2, R5, R2, 0.33333510160446166992 ;  /* 0x3eaaaae605027423 */ /* 0x000fc80000000002 */
[----:B------:R-:W-:-:S04]  /*0310*/  FFMA R2, R5, R2, -0.5 ;  /* 0xbf00000005027423 */ /* 0x000fc80000000002 */
[C---:B------:R-:W-:Y:S02]  /*0320*/  FMUL R8, R5.reuse, R2 ;  /* 0x0000000205087220 */ /* 0x040fe40000400000 */
[----:B------:R-:W0:Y:S02]  /*0330*/  LDC.64 R2, c[0x0][0x380] ;  /* 0x0000e000ff027b82 */ /* 0x000e240000000a00 */
[----:B------:R-:W-:-:S04]  /*0340*/  FFMA R5, R5, R8, R5 ;  /* 0x0000000805057223 */ /* 0x000fc80000000005 */
[----:B------:R-:W-:Y:S01]  /*0350*/  FFMA R5, R6, 0.69314718246459960938, R5 ;  /* 0x3f31721806057823 */ /* 0x000fe20000000005 */
[C---:B------:R-:W-:Y:S01]  /*0360*/  @P2 FFMA R5, R4.reuse, R7, +INF ;  /* 0x7f80000004052423 */ /* 0x040fe20000000007 */
[----:B------:R-:W-:-:S04]  /*0370*/  @P1 FSETP.NEU.AND P2, PT, R4, RZ, PT ;  /* 0x000000ff0400120b */ /* 0x000fc80003f4d000 */
[----:B------:R-:W-:-:S05]  /*0380*/  @P1 FSEL R5, R5, -RZ, P2 ;  /* 0x800000ff05051208 */ /* 0x000fca0001000000 */
[----:B------:R-:W-:Y:S01]  /*0390*/  @P0 FADD R5, R5, 0.69314718246459960938 ;  /* 0x3f31721805050421 */ /* 0x000fe20000000000 */
[----:B0-----:R-:W-:-:S05]  /*03a0*/  IMAD.WIDE.U32 R2, R0, 0x4, R2 ;  /* 0x0000000400027825 */ /* 0x001fca00078e0002 */
[----:B------:R-:W-:Y:S01]  /*03b0*/  STG.E desc[UR6][R2.64], R5 ;  /* 0x0000000502007986 */ /* 0x000fe2000c101906 */
[----:B------:R-:W-:Y:S05]  /*03c0*/  EXIT ;  /* 0x000000000000794d */ /* 0x000fea0003800000 */
.L_x_2:
        /* <DEDUP_REMOVED lines=11> */
.L_x_6:


//--------------------- .text.default_function_kernel --------------------------
	.section	.text.default_function_kernel,"ax",@progbits
	.align	128
        .global         default_function_kernel
        .type           default_function_kernel,@function
        .size           default_function_kernel,(.L_x_7 - default_function_kernel)
        .other          default_function_kernel,@"STO_CUDA_ENTRY STV_DEFAULT"
default_function_kernel:
.text.default_function_kernel:
        /* <DEDUP_REMOVED lines=14> */
[C---:B--2---:R-:W-:Y:S01]  /*00e0*/  FFMA R4, R2.reuse, R2, -1 ;  /* 0xbf80000002047423 */ /* 0x044fe20000000002 */
[----:B------:R-:W-:-:S03]  /*00f0*/  FADD R0, R2, -1 ;  /* 0xbf80000002007421 */ /* 0x000fc60000000000 */
[----:B------:R-:W0:Y:S01]  /*0100*/  MUFU.RSQ R7, R4 ;  /* 0x0000000400077308 */ /* 0x000e220000001400 */
[----:B------:R-:W-:Y:S02]  /*0110*/  FSETP.NEU.AND P1, PT, R4, RZ, PT ;  /* 0x000000ff0400720b */ /* 0x000fe40003f2d000 */
[----:B------:R-:W-:Y:S01]  /*0120*/  ISETP.GT.U32.AND P0, PT, R0, 0x4b000000, PT ;  /* 0x4b0000000000780c */ /* 0x000fe20003f04070 */
[----:B0-----:R-:W-:Y:S01]  /*0130*/  FMUL R9, R4, R7 ;  /* 0x0000000704097220 */ /* 0x001fe20000400000 */
[----:B------:R-:W-:-:S03]  /*0140*/  FMUL R6, R7, 0.5 ;  /* 0x3f00000007067820 */ /* 0x000fc60000400000 */
[----:B------:R-:W-:-:S04]  /*0150*/  FFMA R7, -R9, R9, R4 ;  /* 0x0000000909077223 */ /* 0x000fc80000000104 */
[----:B------:R-:W-:Y:S01]  /*0160*/  FFMA R6, R6, R7, R9 ;  /* 0x0000000706067223 */ /* 0x000fe20000000009 */
[----:B------:R-:W-:-:S04]  /*0170*/  HFMA2 R7, -RZ, RZ, 1.625, 0 ;  /* 0x3e800000ff077431 */ /* 0x000fc800000001ff */
[----:B------:R-:W-:-:S04]  /*0180*/  FSEL R6, R6, RZ, P1 ;  /* 0x000000ff06067208 */ /* 0x000fc80000800000 */
[----:B------:R-:W-:-:S05]  /*0190*/  FSEL R3, R6, -1.0000001192092895508, !P0 ;  /* 0xbf80000106037808 */ /* 0x000fca0004000000 */
        /* <DEDUP_REMOVED lines=33> */
.L_x_3:
        /* <DEDUP_REMOVED lines=13> */
.L_x_7:


//--------------------- .nv.shared.reserved.0     --------------------------
	.section	.nv.shared.reserved.0,"aw",@nobits
	.weak		__nv_reservedSMEM_offset_0_alias
	.size		__nv_reservedSMEM_offset_0_alias, 0, 64
	.other		__nv_reservedSMEM_offset_0_alias,@"STO_CUDA_RESERVED_SHARED STV_DEFAULT"
__nv_reservedSMEM_offset_0_alias:
	.zero		0
	.zero		64


//--------------------- .nv.constant0.default_function_kernel_2 --------------------------
	.section	.nv.constant0.default_function_kernel_2,"a",@progbits
	.sectionflags	@""
	.align	4
.nv.constant0.default_function_kernel_2:
	.zero		912


//--------------------- .nv.constant0.default_function_kernel_3 --------------------------
	.section	.nv.constant0.default_function_kernel_3,"a",@progbits
	.sectionflags	@""
	.align	4
.nv.constant0.default_function_kernel_3:
	.zero		920


//--------------------- .nv.constant0.default_function_kernel_1 --------------------------
	.section	.nv.constant0.default_function_kernel_1,"a",@progbits
	.sectionflags	@""
	.align	4
.nv.constant0.default_function_kernel_1:
	.zero		912


//--------------------- .nv.constant0.default_function_kernel --------------------------
	.section	.nv.constant0.default_function_kernel,"a",@progbits
	.sectionflags	@""
	.align	4
.nv.constant0.default_function_kernel:
	.zero		912


//--------------------- SYMBOLS --------------------------

	.type		.nv.reservedSmem.offset0,@object
	.size		.nv.reservedSmem.offset0,0x4
